//
// Generated by NVIDIA NVVM Compiler
//
// Compiler Build ID: CL-36424714
// Cuda compilation tools, release 13.0, V13.0.88
// Based on NVVM 20.0.0
//

.version 9.0
.target sm_100
.address_size 64

	// .globl	_Z9naive_incPi

.visible .entry _Z9naive_incPi(
	.param .u64 .ptr .align 1 _Z9naive_incPi_param_0
)
{
	.reg .b32 	%r<13>;
	.reg .b64 	%rd<5>;

	ld.param.u64 	%rd1, [_Z9naive_incPi_param_0];
	cvta.to.global.u64 	%rd2, %rd1;
	mov.u32 	%r1, %ctaid.x;
	mov.u32 	%r2, %ntid.x;
	mov.u32 	%r3, %tid.x;
	mad.lo.s32 	%r4, %r1, %r2, %r3;
	mul.hi.s32 	%r5, %r4, 1717986919;
	shr.u32 	%r6, %r5, 31;
	shr.s32 	%r7, %r5, 2;
	add.s32 	%r8, %r7, %r6;
	mul.lo.s32 	%r9, %r8, 10;
	sub.s32 	%r10, %r4, %r9;
	mul.wide.s32 	%rd3, %r10, 4;
	add.s64 	%rd4, %rd2, %rd3;
	ld.global.u32 	%r11, [%rd4];
	add.s32 	%r12, %r11, 1;
	st.global.u32 	[%rd4], %r12;
	ret;

}
	// .globl	_Z10atomic_incPi
.visible .entry _Z10atomic_incPi(
	.param .u64 .ptr .align 1 _Z10atomic_incPi_param_0
)
{
	.reg .b32 	%r<12>;
	.reg .b64 	%rd<5>;

	ld.param.u64 	%rd1, [_Z10atomic_incPi_param_0];
	cvta.to.global.u64 	%rd2, %rd1;
	mov.u32 	%r1, %ctaid.x;
	mov.u32 	%r2, %ntid.x;
	mov.u32 	%r3, %tid.x;
	mad.lo.s32 	%r4, %r1, %r2, %r3;
	mul.hi.s32 	%r5, %r4, 1717986919;
	shr.u32 	%r6, %r5, 31;
	shr.s32 	%r7, %r5, 2;
	add.s32 	%r8, %r7, %r6;
	mul.lo.s32 	%r9, %r8, 10;
	sub.s32 	%r10, %r4, %r9;
	mul.wide.s32 	%rd3, %r10, 4;
	add.s64 	%rd4, %rd2, %rd3;
	atom.global.add.u32 	%r11, [%rd4], 1;
	ret;

}


// ===== COMPILED SASS (sm_100) =====

	.target	sm_100

	.elftype	@"ET_EXEC"


//--------------------- .note.nv.tkinfo           --------------------------
	.section	.note.nv.tkinfo,"",@"SHT_NOTE"
	.sectionflags	@"SHF_NOTE_NV_TKINFO"
	.tkinfo
        /*0018*/ 	.word	0x00000002
        /*0030*/ 	.string	""
        /*0030*/ 	.string	"ptxas"
        /*0030*/ 	.string	"Cuda compilation tools, release 13.0, V13.0.88"
        /*0030*/ 	.string	"Build cuda_13.0.r13.0/compiler.36424714_0"
        /*0030*/ 	.string	"-arch sm_100 -m 64 "



//--------------------- .note.nv.cuinfo           --------------------------
	.section	.note.nv.cuinfo,"",@"SHT_NOTE"
	.sectionflags	@"SHF_NOTE_NV_CUINFO"
        /*0018*/ 	.short	0x0002
        /*001a*/ 	.short	0x0064
        /*001c*/ 	.short	0x0082
	.zero		2


//--------------------- .nv.info                  --------------------------
	.section	.nv.info,"",@"SHT_CUDA_INFO"
	.align	4


	//----- nvinfo : EIATTR_REGCOUNT
	.align		4
        /*0000*/ 	.byte	0x04, 0x2f
        /*0002*/ 	.short	(.L_1 - .L_0)
	.align		4
.L_0:
        /*0004*/ 	.word	index@(_Z9naive_incPi)
        /*0008*/ 	.word	0x00000008


	//----- nvinfo : EIATTR_FRAME_SIZE
	.align		4
.L_1:
        /*000c*/ 	.byte	0x04, 0x11
        /*000e*/ 	.short	(.L_3 - .L_2)
	.align		4
.L_2:
        /*0010*/ 	.word	index@(_Z9naive_incPi)
        /*0014*/ 	.word	0x00000000


	//----- nvinfo : EIATTR_REGCOUNT
	.align		4
.L_3:
        /*0018*/ 	.byte	0x04, 0x2f
        /*001a*/ 	.short	(.L_5 - .L_4)
	.align		4
.L_4:
        /*001c*/ 	.word	index@(_Z10atomic_incPi)
        /*0020*/ 	.word	0x0000000a


	//----- nvinfo : EIATTR_FRAME_SIZE
	.align		4
.L_5:
        /*0024*/ 	.byte	0x04, 0x11
        /*0026*/ 	.short	(.L_7 - .L_6)
	.align		4
.L_6:
        /*0028*/ 	.word	index@(_Z10atomic_incPi)
        /*002c*/ 	.word	0x00000000


	//----- nvinfo : EIATTR_MIN_STACK_SIZE
	.align		4
.L_7:
        /*0030*/ 	.byte	0x04, 0x12
        /*0032*/ 	.short	(.L_9 - .L_8)
	.align		4
.L_8:
        /*0034*/ 	.word	index@(_Z10atomic_incPi)
        /*0038*/ 	.word	0x00000000


	//----- nvinfo : EIATTR_MIN_STACK_SIZE
	.align		4
.L_9:
        /*003c*/ 	.byte	0x04, 0x12
        /*003e*/ 	.short	(.L_11 - .L_10)
	.align		4
.L_10:
        /*0040*/ 	.word	index@(_Z9naive_incPi)
        /*0044*/ 	.word	0x00000000
.L_11:


//--------------------- .nv.compat                --------------------------
	.section	.nv.compat,"",@"SHT_CUDA_COMPAT_INFO"
	.align	4
        /*0000*/ 	.byte	0x02, 0x09, 0x00, 0x00, 0x02, 0x02, 0x01, 0x00, 0x02, 0x05, 0x05, 0x00, 0x03, 0x07, 0x01, 0x01
        /*0010*/ 	.byte	0x02, 0x03, 0x00, 0x00, 0x02, 0x06, 0x01, 0x00, 0x04, 0x0b, 0x08, 0x00, 0x09, 0x00, 0x00, 0x00
        /*0020*/ 	.byte	0x00, 0x00, 0x00, 0x00


//--------------------- .nv.info._Z10atomic_incPi --------------------------
	.section	.nv.info._Z10atomic_incPi,"",@"SHT_CUDA_INFO"
	.sectionflags	@""
	.align	4


	//----- nvinfo : EIATTR_CUDA_API_VERSION
	.align		4
        /*0000*/ 	.byte	0x04, 0x37
        /*0002*/ 	.short	(.L_13 - .L_12)
.L_12:
        /*0004*/ 	.word	0x00000082


	//----- nvinfo : EIATTR_KPARAM_INFO
	.align		4
.L_13:
        /*0008*/ 	.byte	0x04, 0x17
        /*000a*/ 	.short	(.L_15 - .L_14)
.L_14:
        /*000c*/ 	.word	0x00000000
        /*0010*/ 	.short	0x0000
        /*0012*/ 	.short	0x0000
        /*0014*/ 	.byte	0x00, 0xf5, 0x21, 0x00


	//----- nvinfo : EIATTR_SPARSE_MMA_MASK
	.align		4
.L_15:
        /*0018*/ 	.byte	0x03, 0x50
        /*001a*/ 	.short	0x0000


	//----- nvinfo : EIATTR_MAXREG_COUNT
	.align		4
        /*001c*/ 	.byte	0x03, 0x1b
        /*001e*/ 	.short	0x00ff


	//----- nvinfo : EIATTR_MERCURY_ISA_VERSION
	.align		4
        /*0020*/ 	.byte	0x03, 0x5f
        /*0022*/ 	.short	0x0101


	//----- nvinfo : EIATTR_VRC_CTA_INIT_COUNT
	.align		4
        /*0024*/ 	.byte	0x02, 0x4a
	.zero		1
	.zero		1


	//----- nvinfo : EIATTR_EXIT_INSTR_OFFSETS
	.align		4
        /*0028*/ 	.byte	0x04, 0x1c
        /*002a*/ 	.short	(.L_17 - .L_16)


	//   ....[0]....
.L_16:
        /*002c*/ 	.word	0x000000e0


	//----- nvinfo : EIATTR_CBANK_PARAM_SIZE
	.align		4
.L_17:
        /*0030*/ 	.byte	0x03, 0x19
        /*0032*/ 	.short	0x0008


	//----- nvinfo : EIATTR_PARAM_CBANK
	.align		4
        /*0034*/ 	.byte	0x04, 0x0a
        /*0036*/ 	.short	(.L_19 - .L_18)
	.align		4
.L_18:
        /*0038*/ 	.word	index@(.nv.constant0._Z10atomic_incPi)
        /*003c*/ 	.short	0x0380
        /*003e*/ 	.short	0x0008


	//----- nvinfo : EIATTR_SW_WAR
	.align		4
.L_19:
        /*0040*/ 	.byte	0x04, 0x36
        /*0042*/ 	.short	(.L_21 - .L_20)
.L_20:
        /*0044*/ 	.word	0x00000008
.L_21:


//--------------------- .nv.info._Z9naive_incPi   --------------------------
	.section	.nv.info._Z9naive_incPi,"",@"SHT_CUDA_INFO"
	.sectionflags	@""
	.align	4


	//----- nvinfo : EIATTR_CUDA_API_VERSION
	.align		4
        /*0000*/ 	.byte	0x04, 0x37
        /*0002*/ 	.short	(.L_23 - .L_22)
.L_22:
        /*0004*/ 	.word	0x00000082


	//----- nvinfo : EIATTR_KPARAM_INFO
	.align		4
.L_23:
        /*0008*/ 	.byte	0x04, 0x17
        /*000a*/ 	.short	(.L_25 - .L_24)
.L_24:
        /*000c*/ 	.word	0x00000000
        /*0010*/ 	.short	0x0000
        /*0012*/ 	.short	0x0000
        /*0014*/ 	.byte	0x00, 0xf5, 0x21, 0x00


	//----- nvinfo : EIATTR_SPARSE_MMA_MASK
	.align		4
.L_25:
        /*0018*/ 	.byte	0x03, 0x50
        /*001a*/ 	.short	0x0000


	//----- nvinfo : EIATTR_MAXREG_COUNT
	.align		4
        /*001c*/ 	.byte	0x03, 0x1b
        /*001e*/ 	.short	0x00ff


	//----- nvinfo : EIATTR_MERCURY_ISA_VERSION
	.align		4
        /*0020*/ 	.byte	0x03, 0x5f
        /*0022*/ 	.short	0x0101


	//----- nvinfo : EIATTR_VRC_CTA_INIT_COUNT
	.align		4
        /*0024*/ 	.byte	0x02, 0x4a
	.zero		1
	.zero		1


	//----- nvinfo : EIATTR_EXIT_INSTR_OFFSETS
	.align		4
        /*0028*/ 	.byte	0x04, 0x1c
        /*002a*/ 	.short	(.L_27 - .L_26)


	//   ....[0]....
.L_26:
        /*002c*/ 	.word	0x000000f0


	//----- nvinfo : EIATTR_CBANK_PARAM_SIZE
	.align		4
.L_27:
        /*0030*/ 	.byte	0x03, 0x19
        /*0032*/ 	.short	0x0008


	//----- nvinfo : EIATTR_PARAM_CBANK
	.align		4
        /*0034*/ 	.byte	0x04, 0x0a
        /*0036*/ 	.short	(.L_29 - .L_28)
	.align		4
.L_28:
        /*0038*/ 	.word	index@(.nv.constant0._Z9naive_incPi)
        /*003c*/ 	.short	0x0380
        /*003e*/ 	.short	0x0008


	//----- nvinfo : EIATTR_SW_WAR
	.align		4
.L_29:
        /*0040*/ 	.byte	0x04, 0x36
        /*0042*/ 	.short	(.L_31 - .L_30)
.L_30:
        /*0044*/ 	.word	0x00000008
.L_31:


//--------------------- .nv.callgraph             --------------------------
	.section	.nv.callgraph,"",@"SHT_CUDA_CALLGRAPH"
	.align	4
	.sectionentsize	8
	.align		4
        /*0000*/ 	.word	0x00000000
	.align		4
        /*0004*/ 	.word	0xffffffff
	.align		4
        /*0008*/ 	.word	0x00000000
	.align		4
        /*000c*/ 	.word	0xfffffffe
	.align		4
        /*0010*/ 	.word	0x00000000
	.align		4
        /*0014*/ 	.word	0xfffffffd
	.align		4
        /*0018*/ 	.word	0x00000000
	.align		4
        /*001c*/ 	.word	0xfffffffc


//--------------------- .text._Z10atomic_incPi    --------------------------
	.section	.text._Z10atomic_incPi,"ax",@progbits
	.align	128
        .global         _Z10atomic_incPi
        .type           _Z10atomic_incPi,@function
        .size           _Z10atomic_incPi,(.L_x_2 - _Z10atomic_incPi)
        .other          _Z10atomic_incPi,@"STO_CUDA_ENTRY STV_DEFAULT"
_Z10atomic_incPi:
.text._Z10atomic_incPi:
[----:B------:R-:W-:Y:S01]  /*0000*/  LDC R1, c[0x0][0x37c] ;  /* 0x0000df00ff017b82 */ /* 0x000fe20000000800 */
[----:B------:R-:W0:Y:S07]  /*0010*/  S2R R5, SR_TID.X ;  /* 0x0000000000057919 */ /* 0x000e2e0000002100 */
[----:B------:R-:W0:Y:S01]  /*0020*/  S2UR UR4, SR_CTAID.X ;  /* 0x00000000000479c3 */ /* 0x000e220000002500 */
[----:B------:R-:W-:-:S07]  /*0030*/  HFMA2 R7, -RZ, RZ, 0, 5.9604644775390625e-08 ;  /* 0x00000001ff077431 */ /* 0x000fce00000001ff */
[----:B------:R-:W0:Y:S08]  /*0040*/  LDC R0, c[0x0][0x360] ;  /* 0x0000d800ff007b82 */ /* 0x000e300000000800 */
[----:B------:R-:W1:Y:S01]  /*0050*/  LDC.64 R2, c[0x0][0x380] ;  /* 0x0000e000ff027b82 */ /* 0x000e620000000a00 */
[----:B0-----:R-:W-:Y:S01]  /*0060*/  IMAD R0, R0, UR4, R5 ;  /* 0x0000000400007c24 */ /* 0x001fe2000f8e0205 */
[----:B------:R-:W0:Y:S03]  /*0070*/  LDCU.64 UR4, c[0x0][0x358] ;  /* 0x00006b00ff0477ac */ /* 0x000e260008000a00 */
[----:B------:R-:W-:-:S05]  /*0080*/  IMAD.HI R4, R0, 0x66666667, RZ ;  /* 0x6666666700047827 */ /* 0x000fca00078e02ff */
[----:B------:R-:W-:-:S04]  /*0090*/  SHF.R.U32.HI R5, RZ, 0x1f, R4 ;  /* 0x0000001fff057819 */ /* 0x000fc80000011604 */
[----:B------:R-:W-:-:S05]  /*00a0*/  LEA.HI.SX32 R5, R4, R5, 0x1e ;  /* 0x0000000504057211 */ /* 0x000fca00078ff2ff */
[----:B------:R-:W-:-:S04]  /*00b0*/  IMAD R5, R5, -0xa, R0 ;  /* 0xfffffff605057824 */ /* 0x000fc800078e0200 */
[----:B-1----:R-:W-:-:S05]  /*00c0*/  IMAD.WIDE R2, R5, 0x4, R2 ;  /* 0x0000000405027825 */ /* 0x002fca00078e0202 */
[----:B0-----:R-:W-:Y:S01]  /*00d0*/  REDG.E.ADD.STRONG.GPU desc[UR4][R2.64], R7 ;  /* 0x000000070200798e */ /* 0x001fe2000c12e104 */
[----:B------:R-:W-:Y:S05]  /*00e0*/  EXIT ;  /* 0x000000000000794d */ /* 0x000fea0003800000 */
.L_x_0:
[----:B------:R-:W-:-:S00]  /*00f0*/  BRA `(.L_x_0) ;  /* 0xfffffffc00fc7947 */ /* 0x000fc0000383ffff */
[----:B------:R-:W-:-:S00]  /*0100*/  NOP ;  /* 0x0000000000007918 */ /* 0x000fc00000000000 */
[----:B------:R-:W-:-:S00]  /*0110*/  NOP ;  /* 0x0000000000007918 */ /* 0x000fc00000000000 */
[----:B------:R-:W-:-:S00]  /*0120*/  NOP ;  /* 0x0000000000007918 */ /* 0x000fc00000000000 */
[----:B------:R-:W-:-:S00]  /*0130*/  NOP ;  /* 0x0000000000007918 */ /* 0x000fc00000000000 */
[----:B------:R-:W-:-:S00]  /*0140*/  NOP ;  /* 0x0000000000007918 */ /* 0x000fc00000000000 */
[----:B------:R-:W-:-:S00]  /*0150*/  NOP ;  /* 0x0000000000007918 */ /* 0x000fc00000000000 */
[----:B------:R-:W-:-:S00]  /*0160*/  NOP ;  /* 0x0000000000007918 */ /* 0x000fc00000000000 */
[----:B------:R-:W-:-:S00]  /*0170*/  NOP ;  /* 0x0000000000007918 */ /* 0x000fc00000000000 */
.L_x_2:


//--------------------- .text._Z9naive_incPi      --------------------------
	.section	.text._Z9naive_incPi,"ax",@progbits
	.align	128
        .global         _Z9naive_incPi
        .type           _Z9naive_incPi,@function
        .size           _Z9naive_incPi,(.L_x_3 - _Z9naive_incPi)
        .other          _Z9naive_incPi,@"STO_CUDA_ENTRY STV_DEFAULT"
_Z9naive_incPi:
.text._Z9naive_incPi:
[----:B------:R-:W-:Y:S01]  /*0000*/  LDC R1, c[0x0][0x37c] ;  /* 0x0000df00ff017b82 */ /* 0x000fe20000000800 */
[----:B------:R-:W0:Y:S07]  /*0010*/  S2R R5, SR_TID.X ;  /* 0x0000000000057919 */ /* 0x000e2e0000002100 */
[----:B------:R-:W0:Y:S08]  /*0020*/  S2UR UR4, SR_CTAID.X ;  /* 0x00000000000479c3 */ /* 0x000e300000002500 */
        /* <DEDUP_REMOVED lines=9> */
[----:B0-----:R-:W2:Y:S02]  /*00c0*/  LDG.E R0, desc[UR4][R2.64] ;  /* 0x0000000402007981 */ /* 0x001ea4000c1e1900 */
[----:B--2---:R-:W-:-:S05]  /*00d0*/  IADD3 R5, PT, PT, R0, 0x1, RZ ;  /* 0x0000000100057810 */ /* 0x004fca0007ffe0ff */
[----:B------:R-:W-:Y:S01]  /*00e0*/  STG.E desc[UR4][R2.64], R5 ;  /* 0x0000000502007986 */ /* 0x000fe2000c101904 */
[----:B------:R-:W-:Y:S05]  /*00f0*/  EXIT ;  /* 0x000000000000794d */ /* 0x000fea0003800000 */
.L_x_1:
        /* <DEDUP_REMOVED lines=16> */
.L_x_3:


//--------------------- .nv.shared.reserved.0     --------------------------
	.section	.nv.shared.reserved.0,"aw",@nobits
	.weak		__nv_reservedSMEM_offset_0_alias
	.size		__nv_reservedSMEM_offset_0_alias, 0, 64
	.other		__nv_reservedSMEM_offset_0_alias,@"STO_CUDA_RESERVED_SHARED STV_DEFAULT"
__nv_reservedSMEM_offset_0_alias:
	.zero		0
	.zero		64


//--------------------- .nv.constant0._Z10atomic_incPi --------------------------
	.section	.nv.constant0._Z10atomic_incPi,"a",@progbits
	.sectionflags	@""
	.align	4
.nv.constant0._Z10atomic_incPi:
	.zero		904


//--------------------- .nv.constant0._Z9naive_incPi --------------------------
	.section	.nv.constant0._Z9naive_incPi,"a",@progbits
	.sectionflags	@""
	.align	4
.nv.constant0._Z9naive_incPi:
	.zero		904


//--------------------- SYMBOLS --------------------------

	.type		.nv.reservedSmem.offset0,@object
	.size		.nv.reservedSmem.offset0,0x4
